	.headerflags	@"EF_CUDA_TEXMODE_UNIFIED EF_CUDA_64BIT_ADDRESS EF_CUDA_ACCELERATORS EF_CUDA_SM90 EF_CUDA_VIRTUAL_SM(EF_CUDA_SM90)"
	.elftype	@"ET_EXEC"


//--------------------- .nv.info                  --------------------------
	.section	.nv.info,"",@"SHT_CUDA_INFO"
	.align	4


	//----- nvinfo : EIATTR_REGCOUNT
	.align		4
        /*0000*/ 	.byte	0x04, 0x2f
        /*0002*/ 	.short	(.L_1 - .L_0)
	.align		4
.L_0:
        /*0004*/ 	.word	index@(triton_mm)
        /*0008*/ 	.word	0x00000028


	//----- nvinfo : EIATTR_MIN_STACK_SIZE
	.align		4
.L_1:
        /*000c*/ 	.byte	0x04, 0x12
        /*000e*/ 	.short	(.L_3 - .L_2)
	.align		4
.L_2:
        /*0010*/ 	.word	index@(triton_mm)
        /*0014*/ 	.word	0x00000000


	//----- nvinfo : EIATTR_FRAME_SIZE
	.align		4
.L_3:
        /*0018*/ 	.byte	0x04, 0x11
        /*001a*/ 	.short	(.L_5 - .L_4)
	.align		4
.L_4:
        /*001c*/ 	.word	index@(triton_mm)
        /*0020*/ 	.word	0x00000000


	//----- nvinfo : EIATTR_MIN_STACK_SIZE
	.align		4
.L_5:
        /*0024*/ 	.byte	0x04, 0x12
        /*0026*/ 	.short	(.L_7 - .L_6)
	.align		4
.L_6:
        /*0028*/ 	.word	index@(triton_mm)
        /*002c*/ 	.word	0x00000000
.L_7:


//--------------------- .nv.info.triton_mm        --------------------------
	.section	.nv.info.triton_mm,"",@"SHT_CUDA_INFO"
	.sectionflags	@""
	.align	4


	//----- nvinfo : EIATTR_CUDA_API_VERSION
	.align		4
        /*0000*/ 	.byte	0x04, 0x37
        /*0002*/ 	.short	(.L_9 - .L_8)
.L_8:
        /*0004*/ 	.word	0x0000007c


	//----- nvinfo : EIATTR_KPARAM_INFO
	.align		4
.L_9:
        /*0008*/ 	.byte	0x04, 0x17
        /*000a*/ 	.short	(.L_11 - .L_10)
.L_10:
        /*000c*/ 	.word	0x00000000
        /*0010*/ 	.short	0x0004
        /*0012*/ 	.short	0x001c
        /*0014*/ 	.byte	0x00, 0xf0, 0x11, 0x00


	//----- nvinfo : EIATTR_KPARAM_INFO
	.align		4
.L_11:
        /*0018*/ 	.byte	0x04, 0x17
        /*001a*/ 	.short	(.L_13 - .L_12)
.L_12:
        /*001c*/ 	.word	0x00000000
        /*0020*/ 	.short	0x0003
        /*0022*/ 	.short	0x0018
        /*0024*/ 	.byte	0x00, 0xf0, 0x11, 0x00


	//----- nvinfo : EIATTR_KPARAM_INFO
	.align		4
.L_13:
        /*0028*/ 	.byte	0x04, 0x17
        /*002a*/ 	.short	(.L_15 - .L_14)
.L_14:
        /*002c*/ 	.word	0x00000000
        /*0030*/ 	.short	0x0002
        /*0032*/ 	.short	0x0010
        /*0034*/ 	.byte	0x00, 0xf0, 0x21, 0x00


	//----- nvinfo : EIATTR_KPARAM_INFO
	.align		4
.L_15:
        /*0038*/ 	.byte	0x04, 0x17
        /*003a*/ 	.short	(.L_17 - .L_16)
.L_16:
        /*003c*/ 	.word	0x00000000
        /*0040*/ 	.short	0x0001
        /*0042*/ 	.short	0x0008
        /*0044*/ 	.byte	0x00, 0xf0, 0x21, 0x00


	//----- nvinfo : EIATTR_KPARAM_INFO
	.align		4
.L_17:
        /*0048*/ 	.byte	0x04, 0x17
        /*004a*/ 	.short	(.L_19 - .L_18)
.L_18:
        /*004c*/ 	.word	0x00000000
        /*0050*/ 	.short	0x0000
        /*0052*/ 	.short	0x0000
        /*0054*/ 	.byte	0x00, 0xf0, 0x21, 0x00


	//----- nvinfo : EIATTR_SPARSE_MMA_MASK
	.align		4
.L_19:
        /*0058*/ 	.byte	0x03, 0x50
        /*005a*/ 	.short	0x0000


	//----- nvinfo : EIATTR_MAXREG_COUNT
	.align		4
        /*005c*/ 	.byte	0x03, 0x1b
        /*005e*/ 	.short	0x00ff


	//----- nvinfo : EIATTR_COOP_GROUP_MASK_REGIDS
	.align		4
        /*0060*/ 	.byte	0x04, 0x29
        /*0062*/ 	.short	(.L_21 - .L_20)


	//   ....[0]....
.L_20:
        /*0064*/ 	.word	0xffffffff


	//----- nvinfo : EIATTR_COOP_GROUP_INSTR_OFFSETS
	.align		4
.L_21:
        /*0068*/ 	.byte	0x04, 0x28
        /*006a*/ 	.short	(.L_23 - .L_22)


	//   ....[0]....
.L_22:
        /*006c*/ 	.word	0x00000a50


	//----- nvinfo : EIATTR_EXIT_INSTR_OFFSETS
	.align		4
.L_23:
        /*0070*/ 	.byte	0x04, 0x1c
        /*0072*/ 	.short	(.L_25 - .L_24)


	//   ....[0]....
.L_24:
        /*0074*/ 	.word	0x00000050


	//   ....[1]....
        /*0078*/ 	.word	0x00002060


	//   ....[2]....
        /*007c*/ 	.word	0x000020c0


	//----- nvinfo : EIATTR_MAX_THREADS
	.align		4
.L_25:
        /*0080*/ 	.byte	0x04, 0x05
        /*0082*/ 	.short	(.L_27 - .L_26)
.L_26:
        /*0084*/ 	.word	0x00000100
        /*0088*/ 	.word	0x00000001
        /*008c*/ 	.word	0x00000001


	//----- nvinfo : EIATTR_CBANK_PARAM_SIZE
	.align		4
.L_27:
        /*0090*/ 	.byte	0x03, 0x19
        /*0092*/ 	.short	0x0020


	//----- nvinfo : EIATTR_PARAM_CBANK
	.align		4
        /*0094*/ 	.byte	0x04, 0x0a
        /*0096*/ 	.short	(.L_29 - .L_28)
	.align		4
.L_28:
        /*0098*/ 	.word	index@(.nv.constant0.triton_mm)
        /*009c*/ 	.short	0x0210
        /*009e*/ 	.short	0x0020


	//----- nvinfo : EIATTR_SW_WAR
	.align		4
.L_29:
        /*00a0*/ 	.byte	0x04, 0x36
        /*00a2*/ 	.short	(.L_31 - .L_30)
.L_30:
        /*00a4*/ 	.word	0x00000008
.L_31:


//--------------------- .nv.callgraph             --------------------------
	.section	.nv.callgraph,"",@"SHT_CUDA_CALLGRAPH"
	.align	4
	.sectionentsize	8
	.align		4
        /*0000*/ 	.word	0x00000000
	.align		4
        /*0004*/ 	.word	0xffffffff
	.align		4
        /*0008*/ 	.word	0x00000000
	.align		4
        /*000c*/ 	.word	0xfffffffe
	.align		4
        /*0010*/ 	.word	0x00000000
	.align		4
        /*0014*/ 	.word	0xfffffffd
	.align		4
        /*0018*/ 	.word	0x00000000
	.align		4
        /*001c*/ 	.word	0xfffffffc


//--------------------- .text.triton_mm           --------------------------
	.section	.text.triton_mm,"ax",@progbits
	.sectionflags	@"SHF_BARRIERS=1"
	.align	128
        .global         triton_mm
        .type           triton_mm,@function
        .size           triton_mm,(.L_x_2 - triton_mm)
        .other          triton_mm,@"STO_CUDA_ENTRY STV_DEFAULT"
triton_mm:
.text.triton_mm:
[----:B------:R-:W1:Y:S02]  /*0000*/  LDC R1, c[0x0][0x28] ;  /* 0x00000a00ff017b82 */ /* 0x000e640000000800 */
[----:B------:R-:W2:Y:S02]  /*0010*/  LDC.64 R2, c[0x0][0x228] ;  /* 0x00008a00ff027b82 */ /* 0x000ea40000000a00 */
[----:B--2---:R-:W-:-:S04]  /*0020*/  IMAD.IADD R0, R3, 0x1, R2 ;  /* 0x0000000103007824 */ /* 0x004fc800078e0202 */
[----:B------:R-:W-:-:S05]  /*0030*/  IMAD R2, R0, 0xc00, RZ ;  /* 0x00000c0000027824 */ /* 0x000fca00078e02ff */
[----:B------:R-:W-:-:S13]  /*0040*/  ISETP.NE.AND P0, PT, R2, RZ, PT ;  /* 0x000000ff0200720c */ /* 0x000fda0003f05270 */
[----:B------:R-:W-:Y:S05]  /*0050*/  @!P0 EXIT ;  /* 0x000000000000894d */ /* 0x000fea0003800000 */
[----:B------:R-:W2:Y:S01]  /*0060*/  S2R R10, SR_CTAID.X ;  /* 0x00000000000a7919 */ /* 0x000ea20000002500 */
[----:B------:R-:W-:Y:S01]  /*0070*/  VIADD R2, R0, 0x3f ;  /* 0x0000003f00027836 */ /* 0x000fe20000000000 */
[----:B------:R-:W-:Y:S01]  /*0080*/  IABS R13, R0 ;  /* 0x00000000000d7213 */ /* 0x000fe20000000000 */
[----:B------:R-:W3:Y:S01]  /*0090*/  S2UR UR4, SR_CgaCtaId ;  /* 0x00000000000479c3 */ /* 0x000ee20000008800 */
[----:B------:R-:W-:Y:S01]  /*00a0*/  UMOV UR6, 0x400 ;  /* 0x0000040000067882 */ /* 0x000fe20000000000 */
[----:B------:R-:W-:Y:S01]  /*00b0*/  ULDC.64 UR20, c[0x0][0x208] ;  /* 0x0000820000147ab9 */ /* 0x000fe20000000a00 */
[----:B------:R-:W-:Y:S01]  /*00c0*/  SHF.R.S32.HI R3, RZ, 0x1f, R2 ;  /* 0x0000001fff037819 */ /* 0x000fe20000011402 */
[----:B------:R-:W-:Y:S01]  /*00d0*/  IMAD.MOV.U32 R33, RZ, RZ, 0x3 ;  /* 0x00000003ff217424 */ /* 0x000fe200078e00ff */
[----:B------:R-:W-:Y:S01]  /*00e0*/  CS2R R24, SRZ ;  /* 0x0000000000187805 */ /* 0x000fe2000001ff00 */
[----:B------:R-:W-:Y:S01]  /*00f0*/  IMAD.MOV.U32 R20, RZ, RZ, -0x20 ;  /* 0xffffffe0ff147424 */ /* 0x000fe200078e00ff */
[----:B------:R-:W-:-:S02]  /*0100*/  LEA.HI R2, R3, R2, RZ, 0x6 ;  /* 0x0000000203027211 */ /* 0x000fc400078f30ff */
[----:B------:R-:W-:Y:S02]  /*0110*/  CS2R R26, SRZ ;  /* 0x00000000001a7805 */ /* 0x000fe4000001ff00 */
[----:B------:R-:W-:Y:S02]  /*0120*/  CS2R R28, SRZ ;  /* 0x00000000001c7805 */ /* 0x000fe4000001ff00 */
[----:B------:R-:W-:Y:S01]  /*0130*/  CS2R R30, SRZ ;  /* 0x00000000001e7805 */ /* 0x000fe2000001ff00 */
[----:B---3--:R-:W-:-:S03]  /*0140*/  UPRMT UR6, UR4, 0x654, UR6 ;  /* 0x0000065404067896 */ /* 0x008fc60008000006 */
[----:B------:R-:W-:Y:S01]  /*0150*/  UMOV UR4, 0xffffffff ;  /* 0xffffffff00047882 */ /* 0x000fe20000000000 */
[C---:B--2---:R-:W-:Y:S01]  /*0160*/  IMAD.HI R4, R10.reuse, 0x2aaaaaab, RZ ;  /* 0x2aaaaaab0a047827 */ /* 0x044fe200078e02ff */
[----:B------:R-:W-:Y:S02]  /*0170*/  IABS R6, R10 ;  /* 0x0000000a00067213 */ /* 0x000fe40000000000 */
[----:B------:R-:W-:Y:S02]  /*0180*/  ISETP.GE.AND P2, PT, R10, RZ, PT ;  /* 0x000000ff0a00720c */ /* 0x000fe40003f46270 */
[----:B------:R-:W-:-:S04]  /*0190*/  SHF.R.U32.HI R5, RZ, 0x1f, R4 ;  /* 0x0000001fff057819 */ /* 0x000fc80000011604 */
[----:B------:R-:W-:-:S05]  /*01a0*/  LEA.HI.SX32 R5, R4, R5, 0x19 ;  /* 0x0000000504057211 */ /* 0x000fca00078fcaff */
[----:B------:R-:W-:-:S05]  /*01b0*/  IMAD.SHL.U32 R7, R5, 0x8, RZ ;  /* 0x0000000805077824 */ /* 0x000fca00078e00ff */
[----:B------:R-:W-:-:S04]  /*01c0*/  LEA.HI.SX32 R2, R2, -R7, 0x1a ;  /* 0x8000000702027211 */ /* 0x000fc800078fd2ff */
[----:B------:R-:W-:-:S04]  /*01d0*/  VIMNMX R3, R2, 0x8, PT ;  /* 0x0000000802037848 */ /* 0x000fc80003fe0100 */
[-C--:B------:R-:W-:Y:S02]  /*01e0*/  IABS R4, R3.reuse ;  /* 0x0000000300047213 */ /* 0x080fe40000000000 */
[----:B------:R-:W-:Y:S02]  /*01f0*/  IABS R12, R3 ;  /* 0x00000003000c7213 */ /* 0x000fe40000000000 */
[----:B------:R-:W2:Y:S03]  /*0200*/  I2F.RP R2, R4 ;  /* 0x0000000400027306 */ /* 0x000ea60000209400 */
[----:B------:R-:W-:Y:S02]  /*0210*/  IMAD.MOV R14, RZ, RZ, -R12 ;  /* 0x000000ffff0e7224 */ /* 0x000fe400078e0a0c */
[----:B------:R-:W-:-:S05]  /*0220*/  IMAD R12, R5, -0x300, R10 ;  /* 0xfffffd00050c7824 */ /* 0x000fca00078e020a */
[----:B------:R-:W-:Y:S02]  /*0230*/  IABS R16, R12 ;  /* 0x0000000c00107213 */ /* 0x000fe40000000000 */
[----:B------:R-:W-:Y:S01]  /*0240*/  LOP3.LUT R12, R12, R3, RZ, 0x3c, !PT ;  /* 0x000000030c0c7212 */ /* 0x000fe200078e3cff */
[----:B--2---:R-:W2:Y:S02]  /*0250*/  MUFU.RCP R2, R2 ;  /* 0x0000000200027308 */ /* 0x004ea40000001000 */
[----:B--2---:R-:W-:-:S06]  /*0260*/  VIADD R8, R2, 0xffffffe ;  /* 0x0ffffffe02087836 */ /* 0x004fcc0000000000 */
[----:B------:R2:W3:Y:S02]  /*0270*/  F2I.FTZ.U32.TRUNC.NTZ R9, R8 ;  /* 0x0000000800097305 */ /* 0x0004e4000021f000 */
[----:B--2---:R-:W-:Y:S02]  /*0280*/  IMAD.MOV.U32 R8, RZ, RZ, RZ ;  /* 0x000000ffff087224 */ /* 0x004fe400078e00ff */
[----:B---3--:R-:W-:-:S04]  /*0290*/  IMAD.MOV R11, RZ, RZ, -R9 ;  /* 0x000000ffff0b7224 */ /* 0x008fc800078e0a09 */
[----:B------:R-:W-:-:S04]  /*02a0*/  IMAD R11, R11, R4, RZ ;  /* 0x000000040b0b7224 */ /* 0x000fc800078e02ff */
[----:B------:R-:W-:-:S04]  /*02b0*/  IMAD.HI.U32 R9, R9, R11, R8 ;  /* 0x0000000b09097227 */ /* 0x000fc800078e0008 */
[----:B------:R-:W-:Y:S02]  /*02c0*/  IMAD.MOV.U32 R11, RZ, RZ, R6 ;  /* 0x000000ffff0b7224 */ /* 0x000fe400078e0006 */
[----:B------:R-:W-:Y:S02]  /*02d0*/  IMAD.MOV.U32 R6, RZ, RZ, R13 ;  /* 0x000000ffff067224 */ /* 0x000fe400078e000d */
[C---:B------:R-:W-:Y:S02]  /*02e0*/  IMAD.HI.U32 R2, R9.reuse, R11, RZ ;  /* 0x0000000b09027227 */ /* 0x040fe400078e00ff */
[----:B------:R-:W2:Y:S02]  /*02f0*/  I2F.RP R8, R6 ;  /* 0x0000000600087306 */ /* 0x000ea40000209400 */
[----:B------:R-:W-:Y:S02]  /*0300*/  IMAD R11, R2, R14, R11 ;  /* 0x0000000e020b7224 */ /* 0x000fe400078e020b */
[----:B------:R-:W3:Y:S01]  /*0310*/  S2R R2, SR_TID.X ;  /* 0x0000000000027919 */ /* 0x000ee20000002100 */
[----:B------:R-:W-:-:S02]  /*0320*/  IMAD.HI.U32 R9, R9, R16, RZ ;  /* 0x0000001009097227 */ /* 0x000fc400078e00ff */
[----:B------:R-:W-:Y:S02]  /*0330*/  ISETP.GT.U32.AND P0, PT, R4, R11, PT ;  /* 0x0000000b0400720c */ /* 0x000fe40003f04070 */
[----:B------:R-:W-:-:S05]  /*0340*/  IMAD R13, R9, R14, R16 ;  /* 0x0000000e090d7224 */ /* 0x000fca00078e0210 */
[----:B------:R-:W-:Y:S01]  /*0350*/  ISETP.GT.U32.AND P1, PT, R4, R13, PT ;  /* 0x0000000d0400720c */ /* 0x000fe20003f24070 */
[----:B--2---:R-:W2:Y:S05]  /*0360*/  MUFU.RCP R8, R8 ;  /* 0x0000000800087308 */ /* 0x004eaa0000001000 */
[----:B------:R-:W-:-:S05]  /*0370*/  @!P0 IMAD.IADD R11, R11, 0x1, -R4 ;  /* 0x000000010b0b8824 */ /* 0x000fca00078e0a04 */
[----:B------:R-:W-:Y:S02]  /*0380*/  ISETP.GT.U32.AND P0, PT, R4, R11, PT ;  /* 0x0000000b0400720c */ /* 0x000fe40003f04070 */
[----:B------:R-:W-:Y:S02]  /*0390*/  @!P1 IMAD.IADD R13, R13, 0x1, -R4 ;  /* 0x000000010d0d9824 */ /* 0x000fe400078e0a04 */
[----:B------:R-:W-:Y:S02]  /*03a0*/  @!P1 VIADD R9, R9, 0x1 ;  /* 0x0000000109099836 */ /* 0x000fe40000000000 */
[----:B--2---:R-:W-:Y:S01]  /*03b0*/  VIADD R5, R8, 0xffffffe ;  /* 0x0ffffffe08057836 */ /* 0x004fe20000000000 */
[----:B------:R-:W-:Y:S02]  /*03c0*/  LOP3.LUT R8, RZ, R3, RZ, 0x33, !PT ;  /* 0x00000003ff087212 */ /* 0x000fe400078e33ff */
[----:B------:R-:W-:Y:S02]  /*03d0*/  ISETP.GE.U32.AND P3, PT, R13, R4, PT ;  /* 0x000000040d00720c */ /* 0x000fe40003f66070 */
[----:B---3--:R-:W-:Y:S01]  /*03e0*/  SHF.R.U32.HI R15, RZ, 0x3, R2 ;  /* 0x00000003ff0f7819 */ /* 0x008fe20000011602 */
[----:B------:R-:W2:Y:S01]  /*03f0*/  F2I.FTZ.U32.TRUNC.NTZ R5, R5 ;  /* 0x0000000500057305 */ /* 0x000ea2000021f000 */
[----:B------:R-:W-:Y:S01]  /*0400*/  @!P0 IMAD.IADD R11, R11, 0x1, -R4 ;  /* 0x000000010b0b8824 */ /* 0x000fe200078e0a04 */
[----:B------:R-:W-:Y:S01]  /*0410*/  ISETP.NE.AND P0, PT, R3, RZ, PT ;  /* 0x000000ff0300720c */ /* 0x000fe20003f05270 */
[----:B------:R-:W-:Y:S01]  /*0420*/  IMAD.MOV.U32 R4, RZ, RZ, RZ ;  /* 0x000000ffff047224 */ /* 0x000fe200078e00ff */
[----:B------:R-:W-:Y:S01]  /*0430*/  SGXT.U32 R15, R15, 0x5 ;  /* 0x000000050f0f781a */ /* 0x000fe20000000000 */
[----:B------:R-:W-:Y:S01]  /*0440*/  @!P2 IMAD.MOV R11, RZ, RZ, -R11 ;  /* 0x000000ffff0ba224 */ /* 0x000fe200078e0a0b */
[----:B------:R-:W-:-:S02]  /*0450*/  ISETP.GE.AND P2, PT, R12, RZ, PT ;  /* 0x000000ff0c00720c */ /* 0x000fc40003f46270 */
[--C-:B------:R-:W-:Y:S02]  /*0460*/  SHF.R.U32.HI R22, RZ, 0x5, R2.reuse ;  /* 0x00000005ff167819 */ /* 0x100fe40000011602 */
[----:B------:R-:W-:Y:S01]  /*0470*/  SEL R10, R8, R11, !P0 ;  /* 0x0000000b080a7207 */ /* 0x000fe20004000000 */
[----:B------:R-:W-:Y:S01]  /*0480*/  @P3 VIADD R9, R9, 0x1 ;  /* 0x0000000109093836 */ /* 0x000fe20000000000 */
[--C-:B------:R-:W-:Y:S02]  /*0490*/  SHF.R.U32.HI R11, RZ, 0x2, R2.reuse ;  /* 0x00000002ff0b7819 */ /* 0x100fe40000011602 */
[----:B------:R-:W-:Y:S01]  /*04a0*/  SHF.R.U32.HI R32, RZ, 0x2, R2 ;  /* 0x00000002ff207819 */ /* 0x000fe20000011602 */
[----:B--2---:R-:W-:Y:S01]  /*04b0*/  IMAD.MOV R14, RZ, RZ, -R5 ;  /* 0x000000ffff0e7224 */ /* 0x004fe200078e0a05 */
[----:B------:R-:W-:Y:S01]  /*04c0*/  LOP3.LUT R23, R22, 0x7fffffc, RZ, 0xc0, !PT ;  /* 0x07fffffc16177812 */ /* 0x000fe200078ec0ff */
[----:B------:R-:W-:Y:S01]  /*04d0*/  IMAD.IADD R10, R7, 0x1, R10 ;  /* 0x00000001070a7824 */ /* 0x000fe200078e020a */
[----:B------:R-:W-:Y:S01]  /*04e0*/  SGXT.U32 R7, R11, 0x6 ;  /* 0x000000060b07781a */ /* 0x000fe20000000000 */
[----:B------:R-:W-:-:S02]  /*04f0*/  IMAD.MOV.U32 R11, RZ, RZ, R14 ;  /* 0x000000ffff0b7224 */ /* 0x000fc400078e000e */
[----:B------:R-:W-:Y:S02]  /*0500*/  IMAD.SHL.U32 R10, R10, 0x40, RZ ;  /* 0x000000400a0a7824 */ /* 0x000fe400078e00ff */
[----:B------:R-:W-:Y:S02]  /*0510*/  IMAD R11, R11, R6, RZ ;  /* 0x000000060b0b7224 */ /* 0x000fe400078e02ff */
[----:B------:R-:W-:Y:S01]  /*0520*/  @!P2 IMAD.MOV R9, RZ, RZ, -R9 ;  /* 0x000000ffff09a224 */ /* 0x000fe200078e0a09 */
[----:B------:R-:W-:Y:S01]  /*0530*/  LOP3.LUT R3, R10, R7, RZ, 0xfc, !PT ;  /* 0x000000070a037212 */ /* 0x000fe200078efcff */
[----:B------:R-:W-:Y:S01]  /*0540*/  IMAD.HI.U32 R4, R5, R11, R4 ;  /* 0x0000000b05047227 */ /* 0x000fe200078e0004 */
[----:B------:R-:W-:Y:S02]  /*0550*/  IABS R10, R0 ;  /* 0x00000000000a7213 */ /* 0x000fe40000000000 */
[----:B------:R-:W-:Y:S02]  /*0560*/  IABS R13, R3 ;  /* 0x00000003000d7213 */ /* 0x000fe40000000000 */
[----:B------:R-:W-:Y:S01]  /*0570*/  ISETP.GE.AND P2, PT, R3, RZ, PT ;  /* 0x000000ff0300720c */ /* 0x000fe20003f46270 */
[----:B------:R-:W-:-:S02]  /*0580*/  IMAD.MOV R5, RZ, RZ, -R10 ;  /* 0x000000ffff057224 */ /* 0x000fc400078e0a0a */
[----:B------:R-:W-:Y:S01]  /*0590*/  IMAD.HI.U32 R4, R4, R13, RZ ;  /* 0x0000000d04047227 */ /* 0x000fe200078e00ff */
[----:B------:R-:W2:Y:S03]  /*05a0*/  LDC.64 R10, c[0x0][0x218] ;  /* 0x00008600ff0a7b82 */ /* 0x000ea60000000a00 */
[----:B------:R-:W-:Y:S01]  /*05b0*/  IMAD R13, R4, R5, R13 ;  /* 0x00000005040d7224 */ /* 0x000fe200078e020d */
[----:B------:R-:W-:Y:S01]  /*05c0*/  SEL R4, R8, R9, !P0 ;  /* 0x0000000908047207 */ /* 0x000fe20004000000 */
[----:B------:R-:W-:Y:S01]  /*05d0*/  IMAD.SHL.U32 R5, R2, 0x8, RZ ;  /* 0x0000000802057824 */ /* 0x000fe200078e00ff */
[----:B------:R-:W-:Y:S02]  /*05e0*/  ISETP.NE.AND P0, PT, R0, RZ, PT ;  /* 0x000000ff0000720c */ /* 0x000fe40003f05270 */
[----:B------:R-:W-:Y:S01]  /*05f0*/  ISETP.GT.U32.AND P1, PT, R6, R13, PT ;  /* 0x0000000d0600720c */ /* 0x000fe20003f24070 */
[----:B------:R-:W-:Y:S01]  /*0600*/  IMAD.SHL.U32 R4, R4, 0x20, RZ ;  /* 0x0000002004047824 */ /* 0x000fe200078e00ff */
[----:B------:R-:W-:Y:S01]  /*0610*/  LOP3.LUT R14, R5, 0x18, R2, 0x48, !PT ;  /* 0x00000018050e7812 */ /* 0x000fe200078e4802 */
[----:B------:R-:W3:Y:S03]  /*0620*/  LDC.64 R8, c[0x0][0x210] ;  /* 0x00008400ff087b82 */ /* 0x000ee60000000a00 */
[----:B------:R-:W-:Y:S01]  /*0630*/  LOP3.LUT R18, R4, R15, RZ, 0xfc, !PT ;  /* 0x0000000f04127212 */ /* 0x000fe200078efcff */
[----:B------:R-:W-:Y:S01]  /*0640*/  IMAD R16, R7, 0x20, R14 ;  /* 0x0000002007107824 */ /* 0x000fe200078e020e */
[----:B------:R-:W-:-:S03]  /*0650*/  SHF.R.U32.HI R7, RZ, 0x3, R2 ;  /* 0x00000003ff077819 */ /* 0x000fc60000011602 */
[----:B------:R-:W-:Y:S01]  /*0660*/  IMAD.HI R12, R18, 0x2aaaaaab, RZ ;  /* 0x2aaaaaab120c7827 */ /* 0x000fe200078e02ff */
[----:B------:R-:W-:-:S03]  /*0670*/  LOP3.LUT R14, R7, R2, RZ, 0x3c, !PT ;  /* 0x00000002070e7212 */ /* 0x000fc600078e3cff */
[----:B------:R-:W-:Y:S01]  /*0680*/  @!P1 IMAD.IADD R13, R13, 0x1, -R6 ;  /* 0x000000010d0d9824 */ /* 0x000fe200078e0a06 */
[----:B------:R-:W-:Y:S01]  /*0690*/  SHF.R.U32.HI R17, RZ, 0x1f, R12 ;  /* 0x0000001fff117819 */ /* 0x000fe2000001160c */
[----:B------:R-:W-:-:S03]  /*06a0*/  IMAD.SHL.U32 R14, R14, 0x4, RZ ;  /* 0x000000040e0e7824 */ /* 0x000fc600078e00ff */
[----:B------:R-:W-:Y:S02]  /*06b0*/  ISETP.GT.U32.AND P1, PT, R6, R13, PT ;  /* 0x0000000d0600720c */ /* 0x000fe40003f24070 */
[----:B------:R-:W-:-:S05]  /*06c0*/  LEA.HI R17, R12, R17, RZ, 0x17 ;  /* 0x000000110c117211 */ /* 0x000fca00078fb8ff */
[----:B------:R-:W-:-:S06]  /*06d0*/  IMAD R17, R17, -0xc00, R18 ;  /* 0xfffff40011117824 */ /* 0x000fcc00078e0212 */
[----:B------:R-:W-:Y:S02]  /*06e0*/  @!P1 IMAD.IADD R13, R13, 0x1, -R6 ;  /* 0x000000010d0d9824 */ /* 0x000fe400078e0a06 */
[----:B------:R-:W-:Y:S02]  /*06f0*/  IMAD.SHL.U32 R6, R2, 0x4, RZ ;  /* 0x0000000402067824 */ /* 0x000fe400078e00ff */
[----:B------:R-:W-:Y:S01]  /*0700*/  @!P2 IMAD.MOV R13, RZ, RZ, -R13 ;  /* 0x000000ffff0da224 */ /* 0x000fe200078e0a0d */
[----:B------:R-:W-:Y:S02]  /*0710*/  @!P0 LOP3.LUT R13, RZ, R0, RZ, 0x33, !PT ;  /* 0x00000000ff0d8212 */ /* 0x000fe400078e33ff */
[C---:B------:R-:W-:Y:S02]  /*0720*/  LOP3.LUT R12, R6.reuse, 0x1c, RZ, 0xc0, !PT ;  /* 0x0000001c060c7812 */ /* 0x040fe400078ec0ff */
[----:B------:R-:W-:Y:S02]  /*0730*/  LOP3.LUT R21, R6, 0x4, RZ, 0xc0, !PT ;  /* 0x0000000406157812 */ /* 0x000fe400078ec0ff */
[----:B------:R-:W-:Y:S01]  /*0740*/  LOP3.LUT R6, R5, 0x18, RZ, 0xc0, !PT ;  /* 0x0000001805067812 */ /* 0x000fe200078ec0ff */
[----:B------:R-:W-:Y:S01]  /*0750*/  IMAD R19, R17, 0x3c00, R12 ;  /* 0x00003c0011137824 */ /* 0x000fe200078e020c */
[----:B------:R-:W-:-:S02]  /*0760*/  LOP3.LUT R14, R21, 0x18, R14, 0xf8, !PT ;  /* 0x00000018150e7812 */ /* 0x000fc400078ef80e */
[----:B------:R-:W-:Y:S01]  /*0770*/  SHF.R.U32.HI R21, RZ, 0x1, R2 ;  /* 0x00000001ff157819 */ /* 0x000fe20000011602 */
[----:B------:R-:W-:Y:S02]  /*0780*/  IMAD R17, R13, 0x3c00, R6 ;  /* 0x00003c000d117824 */ /* 0x000fe400078e0206 */
[----:B--2---:R-:W-:-:S04]  /*0790*/  IMAD.WIDE R12, R19, 0x2, R10 ;  /* 0x00000002130c7825 */ /* 0x004fc800078e020a */
[----:B------:R-:W-:Y:S01]  /*07a0*/  IMAD R10, R15, 0x20, R14 ;  /* 0x000000200f0a7824 */ /* 0x000fe200078e020e */
[----:B------:R-:W-:Y:S01]  /*07b0*/  IADD3 R34, P0, R12, 0x100, RZ ;  /* 0x000001000c227810 */ /* 0x000fe20007f1e0ff */
[----:B---3--:R-:W-:Y:S01]  /*07c0*/  IMAD.WIDE R14, R17, 0x2, R8 ;  /* 0x00000002110e7825 */ /* 0x008fe200078e0208 */
[----:B------:R-:W-:Y:S02]  /*07d0*/  LEA R8, R16, UR6, 0x1 ;  /* 0x0000000610087c11 */ /* 0x000fe4000f8e08ff */
[----:B------:R-:W-:Y:S01]  /*07e0*/  LEA R9, R10, UR6, 0x1 ;  /* 0x000000060a097c11 */ /* 0x000fe2000f8e08ff */
[----:B------:R-:W-:Y:S01]  /*07f0*/  IMAD.X R11, RZ, RZ, R13, P0 ;  /* 0x000000ffff0b7224 */ /* 0x000fe200000e060d */
[----:B------:R-:W-:Y:S01]  /*0800*/  IADD3 R18, P1, R14, 0x100, RZ ;  /* 0x000001000e127810 */ /* 0x000fe20007f3e0ff */
[----:B------:R-:W-:Y:S01]  /*0810*/  @!PT LDS RZ, [RZ] ;  /* 0x00000000fffff984 */ /* 0x000fe20000000800 */
[----:B------:R-:W-:Y:S01]  /*0820*/  @!PT LDS RZ, [RZ] ;  /* 0x00000000fffff984 */ /* 0x000fe20000000800 */
[----:B------:R-:W-:Y:S01]  /*0830*/  @!PT LDS RZ, [RZ] ;  /* 0x00000000fffff984 */ /* 0x000fe20000000800 */
[----:B------:R-:W-:Y:S04]  /*0840*/  LDGSTS.E.BYPASS.128 [R8], desc[UR20][R14.64] ;  /* 0x000000000e087fae */ /* 0x000fe8000b901c54 */
[----:B------:R-:W0:Y:S01]  /*0850*/  LDGDEPBAR ;  /* 0x00000000000079af */ /* 0x000e220000000000 */
[----:B------:R-:W-:-:S03]  /*0860*/  IMAD.X R19, RZ, RZ, R15, P1 ;  /* 0x000000ffff137224 */ /* 0x000fc600008e060f */
[----:B------:R-:W-:Y:S04]  /*0870*/  LDGSTS.E.64 [R9+0x5000], desc[UR20][R12.64] ;  /* 0x050000000c097fae */ /* 0x000fe8000b921a54 */
[----:B------:R-:W0:Y:S01]  /*0880*/  LDGDEPBAR ;  /* 0x00000000000079af */ /* 0x000e220000000000 */
[----:B------:R-:W-:Y:S06]  /*0890*/  BAR.SYNC.DEFER_BLOCKING 0x0 ;  /* 0x0000000000007b1d */ /* 0x000fec0000010000 */
[----:B------:R-:W-:Y:S01]  /*08a0*/  @!PT LDS RZ, [RZ] ;  /* 0x00000000fffff984 */ /* 0x000fe20000000800 */
[----:B------:R-:W-:Y:S01]  /*08b0*/  @!PT LDS RZ, [RZ] ;  /* 0x00000000fffff984 */ /* 0x000fe20000000800 */
[----:B------:R-:W-:Y:S01]  /*08c0*/  @!PT LDS RZ, [RZ] ;  /* 0x00000000fffff984 */ /* 0x000fe20000000800 */
[----:B------:R-:W-:Y:S04]  /*08d0*/  LDGSTS.E.BYPASS.128 [R8+0x1000], desc[UR20][R14.64+0x40] ;  /* 0x010000400e087fae */ /* 0x000fe8000b901c54 */
[----:B------:R-:W0:Y:S04]  /*08e0*/  LDGDEPBAR ;  /* 0x00000000000079af */ /* 0x000e280000000000 */
        /* <DEDUP_REMOVED lines=16> */
[----:B------:R2:W-:Y:S04]  /*09f0*/  LDGSTS.E.64 [R9+0x6800], desc[UR20][R12.64+0xc0] ;  /* 0x068000c00c097fae */ /* 0x0005e8000b921a54 */
[----:B------:R-:W0:Y:S01]  /*0a00*/  LDGDEPBAR ;  /* 0x00000000000079af */ /* 0x000e220000000000 */
[----:B--2---:R-:W-:-:S04]  /*0a10*/  LOP3.LUT R12, R21, 0x40, RZ, 0xc0, !PT ;  /* 0x00000040150c7812 */ /* 0x004fc800078ec0ff */
[C---:B------:R-:W-:Y:S02]  /*0a20*/  LOP3.LUT R10, R12.reuse, 0x800000, RZ, 0xfc, !PT ;  /* 0x008000000c0a7812 */ /* 0x040fe400078efcff */
[----:B------:R-:W-:-:S07]  /*0a30*/  LOP3.LUT R12, R12, 0x800002, RZ, 0xfc, !PT ;  /* 0x008000020c0c7812 */ /* 0x000fce00078efcff */
.L_x_0:
[----:B------:R-:W-:Y:S01]  /*0a40*/  UIADD3 UR4, UR4, 0x1, URZ ;  /* 0x0000000104047890 */ /* 0x000fe2000fffe03f */
[----:B------:R-:W2:Y:S01]  /*0a50*/  SHFL.IDX PT, R13, R23, RZ, 0x1f ;  /* 0x00001fff170d7589 */ /* 0x000ea200000e0000 */
[----:B------:R-:W-:Y:S01]  /*0a60*/  IMAD.MOV.U32 R14, RZ, RZ, R10 ;  /* 0x000000ffff0e7224 */ /* 0x000fe200078e000a */
[----:B------:R-:W-:Y:S01]  /*0a70*/  UMOV UR5, URZ ;  /* 0x0000003f00057c82 */ /* 0x000fe20008000000 */
[----:B------:R-:W-:Y:S01]  /*0a80*/  UISETP.GE.AND UP0, UPT, UR4, 0x5, UPT ;  /* 0x000000050400788c */ /* 0x000fe2000bf06270 */
[----:B------:R-:W-:Y:S01]  /*0a90*/  IMAD.MOV.U32 R15, RZ, RZ, -0x7fffffe0 ;  /* 0x80000020ff0f7424 */ /* 0x000fe200078e00ff */
[----:B------:R-:W-:-:S04]  /*0aa0*/  DEPBAR.LE SB0, 0x6 ;  /* 0x000081800000791a */ /* 0x000fc80000000000 */
[----:B------:R-:W-:Y:S01]  /*0ab0*/  USEL UR16, UR4, URZ, !UP0 ;  /* 0x0000003f04107287 */ /* 0x000fe2000c000000 */
[----:B------:R-:W-:Y:S01]  /*0ac0*/  BAR.SYNC.DEFER_BLOCKING 0x0 ;  /* 0x0000000000007b1d */ /* 0x000fe20000010000 */
[----:B------:R-:W-:Y:S02]  /*0ad0*/  VIADD R33, R33, 0x1 ;  /* 0x0000000121217836 */ /* 0x000fe40000000000 */
[----:B------:R-:W-:Y:S01]  /*0ae0*/  ULEA UR4, UR16, UR6, 0xb ;  /* 0x0000000610047291 */ /* 0x000fe2000f8e583f */
[----:B------:R-:W-:Y:S02]  /*0af0*/  IMAD.MOV.U32 R36, RZ, RZ, R34 ;  /* 0x000000ffff247224 */ /* 0x000fe400078e0022 */
[C---:B------:R-:W-:Y:S01]  /*0b00*/  ISETP.GE.AND P1, PT, R33.reuse, 0x5, PT ;  /* 0x000000052100780c */ /* 0x040fe20003f26270 */
[----:B------:R-:W-:Y:S01]  /*0b10*/  UIADD3 UR4, UR4, 0x5000, URZ ;  /* 0x0000500004047890 */ /* 0x000fe2000fffe03f */
[----:B------:R-:W-:Y:S02]  /*0b20*/  IMAD.MOV.U32 R37, RZ, RZ, R11 ;  /* 0x000000ffff257224 */ /* 0x000fe400078e000b */
[----:B------:R-:W-:Y:S01]  /*0b30*/  SEL R33, R33, RZ, !P1 ;  /* 0x000000ff21217207 */ /* 0x000fe20004800000 */
[----:B------:R-:W-:Y:S01]  /*0b40*/  USHF.R.U32.HI UR4, URZ, 0x4, UR4 ;  /* 0x000000043f047899 */ /* 0x000fe20008011604 */
[----:B--2---:R-:W-:-:S03]  /*0b50*/  R2UR UR8, R13 ;  /* 0x000000000d0872ca */ /* 0x004fc600000e0000 */
[----:B------:R-:W-:Y:S01]  /*0b60*/  ULOP3.LUT UR4, UR4, 0x3fff, URZ, 0xc0, !UPT ;  /* 0x00003fff04047892 */ /* 0x000fe2000f8ec03f */
[----:B------:R-:W-:Y:S02]  /*0b70*/  IMAD.MOV.U32 R13, RZ, RZ, R14 ;  /* 0x000000ffff0d7224 */ /* 0x000fe400078e000e */
[C---:B------:R-:W-:Y:S02]  /*0b80*/  IMAD R35, R33.reuse, 0x800, R9 ;  /* 0x0000080021237824 */ /* 0x040fe400078e0209 */
[----:B------:R-:W-:Y:S02]  /*0b90*/  VIADD R11, R33, 0x1 ;  /* 0x00000001210b7836 */ /* 0x000fe40000000000 */
[----:B------:R-:W-:Y:S02]  /*0ba0*/  UMOV UR7, UR4 ;  /* 0x0000000400077c82 */ /* 0x000fe40008000000 */
[----:B------:R-:W-:Y:S01]  /*0bb0*/  IADD3 R16, P0, R13, UR7, RZ ;  /* 0x000000070d107c10 */ /* 0x000fe2000ff1e0ff */
[----:B------:R-:W-:Y:S01]  /*0bc0*/  IMAD.MOV.U32 R13, RZ, RZ, R15 ;  /* 0x000000ffff0d7224 */ /* 0x000fe200078e000f */
[----:B------:R-:W-:Y:S01]  /*0bd0*/  UMOV UR7, UR5 ;  /* 0x0000000500077c82 */ /* 0x000fe20008000000 */
[----:B------:R-:W-:Y:S01]  /*0be0*/  USHF.L.U32 UR8, UR8, 0x6, URZ ;  /* 0x0000000608087899 */ /* 0x000fe2000800063f */
[----:B------:R-:W-:Y:S01]  /*0bf0*/  R2UR UR10, R16 ;  /* 0x00000000100a72ca */ /* 0x000fe200000e0000 */
[----:B------:R-:W-:Y:S01]  /*0c00*/  WARPGROUP.ARRIVE ;  /* 0x00000000000079c5 */ /* 0x000fe20000000000 */
[----:B------:R-:W-:Y:S01]  /*0c10*/  IADD3.X R17, R13, UR7, RZ, P0, !PT ;  /* 0x000000070d117c10 */ /* 0x000fe200087fe4ff */
[----:B------:R-:W-:Y:S01]  /*0c20*/  ULEA UR7, UR16, UR6, 0xc ;  /* 0x0000000610077291 */ /* 0x000fe2000f8e603f */
[----:B------:R-:W-:Y:S01]  /*0c30*/  IMAD.MOV.U32 R13, RZ, RZ, -0x7fffffe0 ;  /* 0x80000020ff0d7424 */ /* 0x000fe200078e00ff */
[----:B------:R-:W-:Y:S01]  /*0c40*/  UIADD3 UR16, UR16, 0x1, URZ ;  /* 0x0000000110107890 */ /* 0x000fe2000fffe03f */
[----:B------:R-:W-:Y:S01]  /*0c50*/  R2UR UR11, R17 ;  /* 0x00000000110b72ca */ /* 0x000fe200000e0000 */
[----:B------:R-:W-:Y:S01]  /*0c60*/  USHF.R.U32.HI UR9, URZ, 0x4, UR7 ;  /* 0x000000043f097899 */ /* 0x000fe20008011607 */
[----:B------:R-:W-:Y:S01]  /*0c70*/  IMAD.MOV.U32 R16, RZ, RZ, R12 ;  /* 0x000000ffff107224 */ /* 0x000fe200078e000c */
[----:B------:R-:W-:Y:S01]  /*0c80*/  ULOP3.LUT UR7, UR8, 0xc0, URZ, 0xc0, !UPT ;  /* 0x000000c008077892 */ /* 0x000fe2000f8ec03f */
[----:B------:R-:W-:Y:S01]  /*0c90*/  IMAD.MOV.U32 R17, RZ, RZ, R13 ;  /* 0x000000ffff117224 */ /* 0x000fe200078e000d */
[----:B------:R-:W-:Y:S01]  /*0ca0*/  ULOP3.LUT UR9, UR9, 0x3fff, URZ, 0xc0, !UPT ;  /* 0x00003fff09097892 */ /* 0x000fe2000f8ec03f */
[----:B------:R-:W-:-:S03]  /*0cb0*/  ISETP.GE.AND P1, PT, R11, 0x5, PT ;  /* 0x000000050b00780c */ /* 0x000fc60003f26270 */
[----:B------:R-:W-:Y:S01]  /*0cc0*/  UIADD3 UR12, UP0, UR7, UR9, URZ ;  /* 0x00000009070c7290 */ /* 0x000fe2000ff1e03f */
[----:B------:R-:W-:-:S03]  /*0cd0*/  SEL R11, R11, RZ, !P1 ;  /* 0x000000ff0b0b7207 */ /* 0x000fc60004800000 */
[----:B------:R-:W-:Y:S02]  /*0ce0*/  UIADD3.X UR13, URZ, URZ, URZ, UP0, !UPT ;  /* 0x0000003f3f0d7290 */ /* 0x000fe400087fe43f */
[----:B------:R-:W-:Y:S02]  /*0cf0*/  ULOP3.LUT UR8, UR12, 0x1000000, URZ, 0xfc, !UPT ;  /* 0x010000000c087892 */ /* 0x000fe4000f8efc3f */
[----:B------:R-:W-:Y:S02]  /*0d00*/  ULOP3.LUT UR9, UR13, 0x80000020, URZ, 0xfc, !UPT ;  /* 0x800000200d097892 */ /* 0x000fe4000f8efc3f */
[----:B------:R-:W-:-:S07]  /*0d10*/  UISETP.GE.AND UP0, UPT, UR16, 0x5, UPT ;  /* 0x000000051000788c */ /* 0x000fce000bf06270 */
[----:B------:R-:W-:Y:S01]  /*0d20*/  HGMMA.64x16x16.F32.BF16 R24, gdesc[UR8], R24 ;  /* 0x00200000081879f0 */ /* 0x000fe20008701818 */
[----:B------:R-:W-:Y:S01]  /*0d30*/  UMOV UR8, UR4 ;  /* 0x0000000400087c82 */ /* 0x000fe20008000000 */
[----:B------:R-:W-:Y:S01]  /*0d40*/  UMOV UR9, 0x80000020 ;  /* 0x8000002000097882 */ /* 0x000fe20000000000 */
[----:B------:R-:W-:Y:S01]  /*0d50*/  IADD3 R16, P0, R16, UR8, RZ ;  /* 0x0000000810107c10 */ /* 0x000fe2000ff1e0ff */
[----:B------:R-:W-:Y:S01]  /*0d60*/  UMOV UR8, 0x1000002 ;  /* 0x0100000200087882 */ /* 0x000fe20000000000 */
[----:B------:R-:W-:Y:S02]  /*0d70*/  USEL UR10, UR16, URZ, !UP0 ;  /* 0x0000003f100a7287 */ /* 0x000fe4000c000000 */
[----:B------:R-:W-:Y:S01]  /*0d80*/  IADD3.X R17, R17, UR5, RZ, P0, !PT ;  /* 0x0000000511117c10 */ /* 0x000fe200087fe4ff */
[----:B------:R-:W-:Y:S01]  /*0d90*/  UIADD3.64 UR12, UR12, UR8, URZ ;  /* 0x000000080c0c7297 */ /* 0x000fe2000fffe03f */
[----:B------:R-:W-:Y:S01]  /*0da0*/  R2UR UR14, R16 ;  /* 0x00000000100e72ca */ /* 0x000fe200000e0000 */
[----:B------:R-:W-:Y:S01]  /*0db0*/  ULEA UR4, UR10, UR6, 0xb ;  /* 0x000000060a047291 */ /* 0x000fe2000f8e583f */
[----:B------:R-:W-:Y:S01]  /*0dc0*/  R2UR UR15, R17 ;  /* 0x00000000110f72ca */ /* 0x000fe200000e0000 */
[----:B------:R-:W-:Y:S01]  /*0dd0*/  IMAD.MOV.U32 R16, RZ, RZ, R14 ;  /* 0x000000ffff107224 */ /* 0x000fe200078e000e */
[----:B------:R-:W-:Y:S01]  /*0de0*/  UMOV UR5, URZ ;  /* 0x0000003f00057c82 */ /* 0x000fe20008000000 */
[----:B------:R-:W-:Y:S01]  /*0df0*/  UIADD3 UR4, UR4, 0x5000, URZ ;  /* 0x0000500004047890 */ /* 0x000fe2000fffe03f */
[----:B------:R-:W-:-:S03]  /*0e00*/  IMAD.MOV.U32 R17, RZ, RZ, R15 ;  /* 0x000000ffff117224 */ /* 0x000fc600078e000f */
[----:B------:R-:W-:-:S04]  /*0e10*/  USHF.R.U32.HI UR4, URZ, 0x4, UR4 ;  /* 0x000000043f047899 */ /* 0x000fc80008011604 */
[----:B------:R-:W-:-:S07]  /*0e20*/  ULOP3.LUT UR4, UR4, 0x3fff, URZ, 0xc0, !UPT ;  /* 0x00003fff04047892 */ /* 0x000fce000f8ec03f */
[----:B------:R-:W-:Y:S02]  /*0e30*/  UMOV UR11, UR4 ;  /* 0x00000004000b7c82 */ /* 0x000fe40008000000 */
[----:B------:R-:W-:Y:S01]  /*0e40*/  IADD3 R16, P0, R16, UR11, RZ ;  /* 0x0000000b10107c10 */ /* 0x000fe2000ff1e0ff */
[----:B------:R-:W-:-:S03]  /*0e50*/  UMOV UR11, UR5 ;  /* 0x00000005000b7c82 */ /* 0x000fc60008000000 */
[----:B------:R-:W-:Y:S01]  /*0e60*/  IADD3.X R17, R17, UR11, RZ, P0, !PT ;  /* 0x0000000b11117c10 */ /* 0x000fe200087fe4ff */
[----:B------:R-:W-:Y:S01]  /*0e70*/  UMOV UR11, UR4 ;  /* 0x00000004000b7c82 */ /* 0x000fe20008000000 */
[----:B------:R-:W-:Y:S02]  /*0e80*/  ULEA UR4, UR10, UR6, 0xc ;  /* 0x000000060a047291 */ /* 0x000fe4000f8e603f */
[----:B------:R-:W-:Y:S02]  /*0e90*/  UIADD3 UR10, UR10, 0x1, URZ ;  /* 0x000000010a0a7890 */ /* 0x000fe4000fffe03f */
[----:B------:R-:W-:-:S04]  /*0ea0*/  USHF.R.U32.HI UR4, URZ, 0x4, UR4 ;  /* 0x000000043f047899 */ /* 0x000fc80008011604 */
[----:B------:R-:W-:-:S04]  /*0eb0*/  ULOP3.LUT UR4, UR4, 0x3fff, URZ, 0xc0, !UPT ;  /* 0x00003fff04047892 */ /* 0x000fc8000f8ec03f */
[----:B------:R-:W-:Y:S01]  /*0ec0*/  UIADD3 UR16, UP0, UR7, UR4, URZ ;  /* 0x0000000407107290 */ /* 0x000fe2000ff1e03f */
[----:B------:R-:W-:Y:S01]  /*0ed0*/  HGMMA.64x16x16.F32.BF16 R24, gdesc[UR12], R24, gsb0 ;  /* 0x002000000c1879f0 */ /* 0x000fe20008001818 */
[----:B------:R-:W-:Y:S01]  /*0ee0*/  R2UR UR14, R16 ;  /* 0x00000000100e72ca */ /* 0x000fe200000e0000 */
[----:B------:R-:W-:Y:S01]  /*0ef0*/  IMAD.MOV.U32 R16, RZ, RZ, R12 ;  /* 0x000000ffff107224 */ /* 0x000fe200078e000c */
[----:B------:R-:W-:Y:S01]  /*0f00*/  R2UR UR15, R17 ;  /* 0x00000000110f72ca */ /* 0x000fe200000e0000 */
[----:B------:R-:W-:Y:S01]  /*0f10*/  IMAD.MOV.U32 R17, RZ, RZ, R13 ;  /* 0x000000ffff117224 */ /* 0x000fe200078e000d */
[----:B------:R-:W-:Y:S02]  /*0f20*/  UIADD3.X UR17, URZ, URZ, URZ, UP0, !UPT ;  /* 0x0000003f3f117290 */ /* 0x000fe400087fe43f */
[----:B------:R-:W-:Y:S01]  /*0f30*/  IADD3 R16, P0, R16, UR11, RZ ;  /* 0x0000000b10107c10 */ /* 0x000fe2000ff1e0ff */
[----:B------:R-:W-:Y:S02]  /*0f40*/  ULOP3.LUT UR12, UR16, 0x1000000, URZ, 0xfc, !UPT ;  /* 0x01000000100c7892 */ /* 0x000fe4000f8efc3f */
[----:B------:R-:W-:Y:S01]  /*0f50*/  ULOP3.LUT UR13, UR17, 0x80000020, URZ, 0xfc, !UPT ;  /* 0x80000020110d7892 */ /* 0x000fe2000f8efc3f */
[----:B------:R-:W-:Y:S01]  /*0f60*/  R2UR UR18, R16 ;  /* 0x00000000101272ca */ /* 0x000fe200000e0000 */
[----:B------:R-:W-:Y:S01]  /*0f70*/  VIADD R16, R20, 0x20 ;  /* 0x0000002014107836 */ /* 0x000fe20000000000 */
[----:B------:R-:W-:Y:S01]  /*0f80*/  IADD3.X R17, R17, UR5, RZ, P0, !PT ;  /* 0x0000000511117c10 */ /* 0x000fe200087fe4ff */
[----:B------:R-:W-:-:S02]  /*0f90*/  UIADD3.64 UR16, UR16, UR8, URZ ;  /* 0x0000000810107297 */ /* 0x000fc4000fffe03f */
[----:B------:R-:W-:Y:S01]  /*0fa0*/  UISETP.GE.AND UP0, UPT, UR10, 0x5, UPT ;  /* 0x000000050a00788c */ /* 0x000fe2000bf06270 */
[----:B------:R-:W-:Y:S01]  /*0fb0*/  ISETP.GE.U32.AND P0, PT, R16, 0x3b80, PT ;  /* 0x00003b801000780c */ /* 0x000fe20003f06070 */
[----:B------:R-:W-:Y:S01]  /*0fc0*/  IMAD.MOV.U32 R16, RZ, RZ, R18 ;  /* 0x000000ffff107224 */ /* 0x000fe200078e0012 */
[----:B------:R-:W-:Y:S01]  /*0fd0*/  R2UR UR19, R17 ;  /* 0x00000000111372ca */ /* 0x000fe200000e0000 */
[----:B------:R-:W-:Y:S01]  /*0fe0*/  IMAD.MOV.U32 R17, RZ, RZ, R19 ;  /* 0x000000ffff117224 */ /* 0x000fe200078e0013 */
[----:B------:R-:W-:Y:S01]  /*0ff0*/  USEL UR10, UR10, URZ, !UP0 ;  /* 0x0000003f0a0a7287 */ /* 0x000fe2000c000000 */
[--C-:B------:R-:W-:Y:S01]  /*1000*/  IMAD R19, R33, 0x1000, R8.reuse ;  /* 0x0000100021137824 */ /* 0x100fe200078e0208 */
[----:B------:R-:W-:Y:S01]  /*1010*/  UMOV UR5, URZ ;  /* 0x0000003f00057c82 */ /* 0x000fe20008000000 */
[----:B------:R-:W-:Y:S01]  /*1020*/  VIADD R18, R20, 0x40 ;  /* 0x0000004014127836 */ /* 0x000fe20000000000 */
[----:B------:R-:W-:Y:S01]  /*1030*/  ULEA UR4, UR10, UR6, 0xb ;  /* 0x000000060a047291 */ /* 0x000fe2000f8e583f */
[----:B------:R-:W-:-:S03]  /*1040*/  IMAD R33, R11, 0x1000, R8 ;  /* 0x000010000b217824 */ /* 0x000fc600078e0208 */
[----:B------:R-:W-:-:S04]  /*1050*/  UIADD3 UR4, UR4, 0x5000, URZ ;  /* 0x0000500004047890 */ /* 0x000fc8000fffe03f */
[----:B------:R-:W-:-:S04]  /*1060*/  USHF.R.U32.HI UR4, URZ, 0x4, UR4 ;  /* 0x000000043f047899 */ /* 0x000fc80008011604 */
[----:B------:R-:W-:-:S07]  /*1070*/  ULOP3.LUT UR4, UR4, 0x3fff, URZ, 0xc0, !UPT ;  /* 0x00003fff04047892 */ /* 0x000fce000f8ec03f */
[----:B------:R-:W-:Y:S01]  /*1080*/  UMOV UR11, UR4 ;  /* 0x00000004000b7c82 */ /* 0x000fe20008000000 */
[----:B------:R-:W-:Y:S02]  /*1090*/  WARPGROUP.DEPBAR.LE gsb0, 0x1 ;  /* 0x00008000000079c5 */ /* 0x000fe40000010100 */
[----:B------:R-:W-:Y:S06]  /*10a0*/  BAR.SYNC.DEFER_BLOCKING 0x0 ;  /* 0x0000000000007b1d */ /* 0x000fec0000010000 */
[----:B------:R-:W-:Y:S01]  /*10b0*/  @!PT LDS RZ, [RZ] ;  /* 0x00000000fffff984 */ /* 0x000fe20000000800 */
[----:B------:R-:W-:Y:S01]  /*10c0*/  @!PT LDS RZ, [RZ] ;  /* 0x00000000fffff984 */ /* 0x000fe20000000800 */
[----:B------:R-:W-:Y:S01]  /*10d0*/  @!PT LDS RZ, [RZ] ;  /* 0x00000000fffff984 */ /* 0x000fe20000000800 */
[----:B------:R2:W-:Y:S04]  /*10e0*/  LDGSTS.E.BYPASS.128 [R19], desc[UR20][R16.64], !P0 ;  /* 0x0000000010137fae */ /* 0x0005e8000c101c54 */
[----:B------:R-:W0:Y:S04]  /*10f0*/  LDGDEPBAR ;  /* 0x00000000000079af */ /* 0x000e280000000000 */
[----:B------:R3:W-:Y:S01]  /*1100*/  LDGSTS.E.64 [R35+0x5000], desc[UR20][R36.64], !P0 ;  /* 0x0500000024237fae */ /* 0x0007e2000c121a54 */
[----:B------:R-:W-:Y:S01]  /*1110*/  ISETP.GE.U32.AND P0, PT, R18, 0x3b80, PT ;  /* 0x00003b801200780c */ /* 0x000fe20003f06070 */
[----:B------:R-:W-:-:S02]  /*1120*/  IMAD.MOV.U32 R18, RZ, RZ, R14 ;  /* 0x000000ffff127224 */ /* 0x000fc400078e000e */
[----:B------:R-:W0:Y:S01]  /*1130*/  LDGDEPBAR ;  /* 0x00000000000079af */ /* 0x000e220000000000 */
[----:B--2---:R-:W-:Y:S02]  /*1140*/  IMAD.MOV.U32 R19, RZ, RZ, R15 ;  /* 0x000000ffff137224 */ /* 0x004fe400078e000f */
[C---:B---3--:R-:W-:Y:S02]  /*1150*/  IMAD R35, R11.reuse, 0x800, R9 ;  /* 0x000008000b237824 */ /* 0x048fe400078e0209 */
[----:B------:R-:W-:-:S05]  /*1160*/  VIADD R11, R11, 0x1 ;  /* 0x000000010b0b7836 */ /* 0x000fca0000000000 */
[----:B------:R-:W-:-:S04]  /*1170*/  ISETP.GE.AND P1, PT, R11, 0x5, PT ;  /* 0x000000050b00780c */ /* 0x000fc80003f26270 */
[----:B------:R-:W-:Y:S01]  /*1180*/  SEL R11, R11, RZ, !P1 ;  /* 0x000000ff0b0b7207 */ /* 0x000fe20004800000 */
[----:B------:R-:W-:-:S04]  /*1190*/  DEPBAR.LE SB0, 0x6 ;  /* 0x000081800000791a */ /* 0x000fc80000000000 */
[----:B------:R-:W-:Y:S06]  /*11a0*/  BAR.SYNC.DEFER_BLOCKING 0x0 ;  /* 0x0000000000007b1d */ /* 0x000fec0000010000 */
[----:B------:R-:W-:-:S06]  /*11b0*/  WARPGROUP.ARRIVE ;  /* 0x00000000000079c5 */ /* 0x000fcc0000000000 */
[----:B------:R-:W-:Y:S04]  /*11c0*/  HGMMA.64x16x16.F32.BF16 R24, gdesc[UR12], R24 ;  /* 0x002000000c1879f0 */ /* 0x000fe80008701818 */
[----:B------:R-:W-:Y:S03]  /*11d0*/  HGMMA.64x16x16.F32.BF16 R24, gdesc[UR16], R24, gsb0 ;  /* 0x00200000101879f0 */ /* 0x000fe60008001818 */
        /* <DEDUP_REMOVED lines=8> */
[----:B------:R-:W-:Y:S01]  /*1260*/  IADD3 R18, P0, R18, UR11, RZ ;  /* 0x0000000b12127c10 */ /* 0x000fe2000ff1e0ff */
[----:B------:R-:W-:-:S02]  /*1270*/  UMOV UR11, UR5 ;  /* 0x00000005000b7c82 */ /* 0x000fc40008000000 */
[----:B------:R-:W0:Y:S01]  /*1280*/  LDGDEPBAR ;  /* 0x00000000000079af */ /* 0x000e220000000000 */
[----:B------:R-:W-:Y:S01]  /*1290*/  IADD3.X R19, R19, UR11, RZ, P0, !PT ;  /* 0x0000000b13137c10 */ /* 0x000fe200087fe4ff */
[----:B------:R-:W-:Y:S01]  /*12a0*/  UMOV UR11, UR4 ;  /* 0x00000004000b7c82 */ /* 0x000fe20008000000 */
[----:B------:R-:W-:Y:S01]  /*12b0*/  ULEA UR4, UR10, UR6, 0xc ;  /* 0x000000060a047291 */ /* 0x000fe2000f8e603f */
[----:B------:R-:W-:Y:S01]  /*12c0*/  R2UR UR14, R18 ;  /* 0x00000000120e72ca */ /* 0x000fe200000e0000 */
[----:B------:R-:W-:Y:S01]  /*12d0*/  IMAD.MOV.U32 R18, RZ, RZ, R12 ;  /* 0x000000ffff127224 */ /* 0x000fe200078e000c */
[----:B------:R-:W-:Y:S01]  /*12e0*/  R2UR UR15, R19 ;  /* 0x00000000130f72ca */ /* 0x000fe200000e0000 */
[----:B------:R-:W-:Y:S01]  /*12f0*/  USHF.R.U32.HI UR4, URZ, 0x4, UR4 ;  /* 0x000000043f047899 */ /* 0x000fe20008011604 */
[----:B------:R-:W-:Y:S01]  /*1300*/  IMAD.MOV.U32 R19, RZ, RZ, R13 ;  /* 0x000000ffff137224 */ /* 0x000fe200078e000d */
[----:B------:R-:W-:Y:S01]  /*1310*/  UIADD3 UR10, UR10, 0x1, URZ ;  /* 0x000000010a0a7890 */ /* 0x000fe2000fffe03f */
[----:B------:R-:W-:Y:S01]  /*1320*/  IADD3 R18, P0, R18, UR11, RZ ;  /* 0x0000000b12127c10 */ /* 0x000fe2000ff1e0ff */
[----:B------:R-:W-:Y:S01]  /*1330*/  ULOP3.LUT UR4, UR4, 0x3fff, URZ, 0xc0, !UPT ;  /* 0x00003fff04047892 */ /* 0x000fe2000f8ec03f */
[----:B--2---:R-:W-:-:S02]  /*1340*/  IMAD R33, R11, 0x1000, R8 ;  /* 0x000010000b217824 */ /* 0x004fc400078e0208 */
[----:B------:R-:W-:Y:S01]  /*1350*/  IADD3.X R19, R19, UR5, RZ, P0, !PT ;  /* 0x0000000513137c10 */ /* 0x000fe200087fe4ff */
[----:B------:R-:W-:Y:S01]  /*1360*/  UIADD3 UR16, UP0, UR7, UR4, URZ ;  /* 0x0000000407107290 */ /* 0x000fe2000ff1e03f */
[----:B------:R-:W-:Y:S01]  /*1370*/  R2UR UR18, R18 ;  /* 0x00000000121272ca */ /* 0x000fe200000e0000 */
[----:B------:R-:W-:Y:S01]  /*1380*/  VIADD R18, R20, 0x60 ;  /* 0x0000006014127836 */ /* 0x000fe20000000000 */
[----:B------:R-:W-:Y:S01]  /*1390*/  R2UR UR19, R19 ;  /* 0x00000000131372ca */ /* 0x000fe200000e0000 */
[----:B------:R-:W-:Y:S01]  /*13a0*/  UIADD3.X UR17, URZ, URZ, URZ, UP0, !UPT ;  /* 0x0000003f3f117290 */ /* 0x000fe200087fe43f */
[----:B---3--:R-:W-:Y:S01]  /*13b0*/  IMAD R35, R11, 0x800, R9 ;  /* 0x000008000b237824 */ /* 0x008fe200078e0209 */
[----:B------:R-:W-:Y:S01]  /*13c0*/  ULOP3.LUT UR12, UR16, 0x1000000, URZ, 0xfc, !UPT ;  /* 0x01000000100c7892 */ /* 0x000fe2000f8efc3f */
[----:B------:R-:W-:Y:S01]  /*13d0*/  ISETP.GE.U32.AND P0, PT, R18, 0x3b80, PT ;  /* 0x00003b801200780c */ /* 0x000fe20003f06070 */
[----:B------:R-:W-:Y:S01]  /*13e0*/  ULOP3.LUT UR13, UR17, 0x80000020, URZ, 0xfc, !UPT ;  /* 0x80000020110d7892 */ /* 0x000fe2000f8efc3f */
[----:B------:R-:W-:-:S04]  /*13f0*/  DEPBAR.LE SB0, 0x6 ;  /* 0x000081800000791a */ /* 0x000fc80000000000 */
[----:B------:R-:W-:Y:S01]  /*1400*/  BAR.SYNC.DEFER_BLOCKING 0x0 ;  /* 0x0000000000007b1d */ /* 0x000fe20000010000 */
[----:B------:R-:W-:Y:S01]  /*1410*/  UIADD3.64 UR16, UR16, UR8, URZ ;  /* 0x0000000810107297 */ /* 0x000fe2000fffe03f */
[----:B------:R-:W-:Y:S01]  /*1420*/  IMAD.MOV.U32 R18, RZ, RZ, R14 ;  /* 0x000000ffff127224 */ /* 0x000fe200078e000e */
[----:B------:R-:W-:Y:S01]  /*1430*/  UISETP.GE.AND UP0, UPT, UR10, 0x5, UPT ;  /* 0x000000050a00788c */ /* 0x000fe2000bf06270 */
[----:B------:R-:W-:Y:S02]  /*1440*/  IMAD.MOV.U32 R19, RZ, RZ, R15 ;  /* 0x000000ffff137224 */ /* 0x000fe400078e000f */
[----:B------:R-:W-:Y:S01]  /*1450*/  UMOV UR5, URZ ;  /* 0x0000003f00057c82 */ /* 0x000fe20008000000 */
[----:B------:R-:W-:Y:S01]  /*1460*/  USEL UR10, UR10, URZ, !UP0 ;  /* 0x0000003f0a0a7287 */ /* 0x000fe2000c000000 */
[----:B------:R-:W-:-:S03]  /*1470*/  VIADD R11, R11, 0x1 ;  /* 0x000000010b0b7836 */ /* 0x000fc60000000000 */
[----:B------:R-:W-:Y:S02]  /*1480*/  ULEA UR4, UR10, UR6, 0xb ;  /* 0x000000060a047291 */ /* 0x000fe4000f8e583f */
[C---:B------:R-:W-:Y:S02]  /*1490*/  ISETP.GE.AND P1, PT, R11.reuse, 0x5, PT ;  /* 0x000000050b00780c */ /* 0x040fe40003f26270 */
[----:B------:R-:W-:Y:S02]  /*14a0*/  UIADD3 UR4, UR4, 0x5000, URZ ;  /* 0x0000500004047890 */ /* 0x000fe4000fffe03f */
[----:B------:R-:W-:Y:S02]  /*14b0*/  SEL R11, R11, RZ, !P1 ;  /* 0x000000ff0b0b7207 */ /* 0x000fe40004800000 */
[----:B------:R-:W-:-:S04]  /*14c0*/  USHF.R.U32.HI UR4, URZ, 0x4, UR4 ;  /* 0x000000043f047899 */ /* 0x000fc80008011604 */
[----:B------:R-:W-:Y:S01]  /*14d0*/  ULOP3.LUT UR4, UR4, 0x3fff, URZ, 0xc0, !UPT ;  /* 0x00003fff04047892 */ /* 0x000fe2000f8ec03f */
[----:B------:R-:W-:-:S06]  /*14e0*/  WARPGROUP.ARRIVE ;  /* 0x00000000000079c5 */ /* 0x000fcc0000000000 */
[----:B------:R-:W-:Y:S01]  /*14f0*/  HGMMA.64x16x16.F32.BF16 R24, gdesc[UR12], R24 ;  /* 0x002000000c1879f0 */ /* 0x000fe20008701818 */
[----:B------:R-:W-:-:S03]  /*1500*/  UMOV UR11, UR4 ;  /* 0x00000004000b7c82 */ /* 0x000fc60008000000 */
        /* <DEDUP_REMOVED lines=60> */
[----:B------:R-:W-:Y:S01]  /*18d0*/  LDGSTS.E.64 [R35+0x5000], desc[UR20][R36.64+0xc0], !P0 ;  /* 0x050000c024237fae */ /* 0x000fe2000c121a54 */
        /* <DEDUP_REMOVED lines=10> */
[----:B------:R-:W-:Y:S02]  /*1980*/  IMAD.MOV.U32 R19, RZ, RZ, R13 ;  /* 0x000000ffff137224 */ /* 0x000fe400078e000d */
        /* <DEDUP_REMOVED lines=9> */
[----:B------:R-:W-:Y:S01]  /*1a20*/  IMAD R19, R11, 0x1000, R8 ;  /* 0x000010000b137824 */ /* 0x000fe200078e0208 */
[----:B------:R-:W-:Y:S01]  /*1a30*/  ULOP3.LUT UR12, UR16, 0x1000000, URZ, 0xfc, !UPT ;  /* 0x01000000100c7892 */ /* 0x000fe2000f8efc3f */
[----:B------:R-:W-:Y:S01]  /*1a40*/  ISETP.GE.U32.AND P0, PT, R18, 0x3b80, PT ;  /* 0x00003b801200780c */ /* 0x000fe20003f06070 */
[----:B------:R-:W-:Y:S01]  /*1a50*/  ULOP3.LUT UR13, UR17, 0x80000020, URZ, 0xfc, !UPT ;  /* 0x80000020110d7892 */ /* 0x000fe2000f8efc3f */
[----:B------:R-:W-:-:S04]  /*1a60*/  DEPBAR.LE SB0, 0x6 ;  /* 0x000081800000791a */ /* 0x000fc80000000000 */
[----:B------:R-:W-:Y:S01]  /*1a70*/  BAR.SYNC.DEFER_BLOCKING 0x0 ;  /* 0x0000000000007b1d */ /* 0x000fe20000010000 */
[----:B------:R-:W-:Y:S01]  /*1a80*/  UIADD3.64 UR16, UR16, UR8, URZ ;  /* 0x0000000810107297 */ /* 0x000fe2000fffe03f */
[----:B------:R-:W-:Y:S01]  /*1a90*/  IMAD.MOV.U32 R18, RZ, RZ, R14 ;  /* 0x000000ffff127224 */ /* 0x000fe200078e000e */
[----:B------:R-:W-:Y:S01]  /*1aa0*/  UIADD3 UR4, UR10, 0x1, URZ ;  /* 0x000000010a047890 */ /* 0x000fe2000fffe03f */
[----:B------:R-:W-:Y:S02]  /*1ab0*/  VIADD R11, R11, 0x1 ;  /* 0x000000010b0b7836 */ /* 0x000fe40000000000 */
[----:B------:R-:W-:Y:S01]  /*1ac0*/  UMOV UR5, URZ ;  /* 0x0000003f00057c82 */ /* 0x000fe20008000000 */
[----:B------:R-:W-:Y:S01]  /*1ad0*/  UISETP.GE.AND UP0, UPT, UR4, 0x5, UPT ;  /* 0x000000050400788c */ /* 0x000fe2000bf06270 */
[----:B------:R-:W-:Y:S01]  /*1ae0*/  VIADD R20, R20, 0xc0 ;  /* 0x000000c014147836 */ /* 0x000fe20000000000 */
[----:B------:R-:W-:Y:S01]  /*1af0*/  ISETP.GE.AND P1, PT, R11, 0x5, PT ;  /* 0x000000050b00780c */ /* 0x000fe20003f26270 */
[----:B------:R-:W-:-:S06]  /*1b00*/  WARPGROUP.ARRIVE ;  /* 0x00000000000079c5 */ /* 0x000fcc0000000000 */
[----:B------:R-:W-:Y:S04]  /*1b10*/  HGMMA.64x16x16.F32.BF16 R24, gdesc[UR12], R24 ;  /* 0x002000000c1879f0 */ /* 0x000fe80008701818 */
[----:B------:R-:W-:Y:S01]  /*1b20*/  HGMMA.64x16x16.F32.BF16 R24, gdesc[UR16], R24, gsb0 ;  /* 0x00200000101879f0 */ /* 0x000fe20008001818 */
[----:B------:R-:W-:-:S04]  /*1b30*/  USEL UR18, UR4, URZ, !UP0 ;  /* 0x0000003f04127287 */ /* 0x000fc8000c000000 */
[----:B------:R-:W-:-:S04]  /*1b40*/  ULEA UR4, UR18, UR6, 0xb ;  /* 0x0000000612047291 */ /* 0x000fc8000f8e583f */
        /* <DEDUP_REMOVED lines=13> */
[----:B------:R-:W-:Y:S01]  /*1c20*/  UMOV UR10, UR5 ;  /* 0x00000005000a7c82 */ /* 0x000fe20008000000 */
[----:B------:R-:W-:Y:S01]  /*1c30*/  IADD3 R18, P2, R16, 0x180, RZ ;  /* 0x0000018010127810 */ /* 0x000fe20007f5e0ff */
[----:B------:R-:W0:Y:S01]  /*1c40*/  LDGDEPBAR ;  /* 0x00000000000079af */ /* 0x000e220000000000 */
[----:B------:R-:W-:Y:S01]  /*1c50*/  IADD3.X R15, R15, UR10, RZ, P0, !PT ;  /* 0x0000000a0f0f7c10 */ /* 0x000fe200087fe4ff */
[----:B------:R-:W-:Y:S01]  /*1c60*/  ULEA UR10, UR18, UR6, 0xc ;  /* 0x00000006120a7291 */ /* 0x000fe2000f8e603f */
[----:B------:R-:W-:Y:S01]  /*1c70*/  R2UR UR14, R14 ;  /* 0x000000000e0e72ca */ /* 0x000fe200000e0000 */
[----:B------:R-:W-:Y:S01]  /*1c80*/  IMAD.MOV.U32 R14, RZ, RZ, R12 ;  /* 0x000000ffff0e7224 */ /* 0x000fe200078e000c */
[----:B------:R-:W-:Y:S01]  /*1c90*/  R2UR UR15, R15 ;  /* 0x000000000f0f72ca */ /* 0x000fe200000e0000 */
[----:B------:R-:W-:Y:S01]  /*1ca0*/  USHF.R.U32.HI UR10, URZ, 0x4, UR10 ;  /* 0x000000043f0a7899 */ /* 0x000fe2000801160a */
[----:B--2---:R-:W-:Y:S01]  /*1cb0*/  IMAD.X R19, RZ, RZ, R17, P2 ;  /* 0x000000ffff137224 */ /* 0x004fe200010e0611 */
[----:B---3--:R-:W-:-:S02]  /*1cc0*/  SEL R33, R11, RZ, !P1 ;  /* 0x000000ff0b217207 */ /* 0x008fc40004800000 */
[----:B------:R-:W-:Y:S01]  /*1cd0*/  ULOP3.LUT UR10, UR10, 0x3fff, URZ, 0xc0, !UPT ;  /* 0x00003fff0a0a7892 */ /* 0x000fe2000f8ec03f */
[----:B------:R-:W-:-:S03]  /*1ce0*/  IADD3 R34, P1, R36, 0x180, RZ ;  /* 0x0000018024227810 */ /* 0x000fc60007f3e0ff */
[----:B------:R-:W-:Y:S02]  /*1cf0*/  UIADD3 UR16, UP0, UR7, UR10, URZ ;  /* 0x0000000a07107290 */ /* 0x000fe4000ff1e03f */
[----:B------:R-:W-:Y:S01]  /*1d00*/  IMAD.X R11, RZ, RZ, R37, P1 ;  /* 0x000000ffff0b7224 */ /* 0x000fe200008e0625 */
[----:B------:R-:W-:Y:S01]  /*1d10*/  UMOV UR7, UR4 ;  /* 0x0000000400077c82 */ /* 0x000fe20008000000 */
[----:B------:R-:W-:Y:S01]  /*1d20*/  UIADD3.X UR17, URZ, URZ, URZ, UP0, !UPT ;  /* 0x0000003f3f117290 */ /* 0x000fe200087fe43f */
[----:B------:R-:W-:Y:S01]  /*1d30*/  IADD3 R14, P0, R14, UR7, RZ ;  /* 0x000000070e0e7c10 */ /* 0x000fe2000ff1e0ff */
[----:B------:R-:W-:Y:S02]  /*1d40*/  ULOP3.LUT UR12, UR16, 0x1000000, URZ, 0xfc, !UPT ;  /* 0x01000000100c7892 */ /* 0x000fe4000f8efc3f */
[----:B------:R-:W-:Y:S01]  /*1d50*/  ULOP3.LUT UR13, UR17, 0x80000020, URZ, 0xfc, !UPT ;  /* 0x80000020110d7892 */ /* 0x000fe2000f8efc3f */
[----:B------:R-:W-:Y:S01]  /*1d60*/  IADD3.X R15, R13, UR5, RZ, P0, !PT ;  /* 0x000000050d0f7c10 */ /* 0x000fe200087fe4ff */
[----:B------:R-:W-:-:S04]  /*1d70*/  DEPBAR.LE SB0, 0x6 ;  /* 0x000081800000791a */ /* 0x000fc80000000000 */
[----:B------:R-:W-:Y:S01]  /*1d80*/  BAR.SYNC.DEFER_BLOCKING 0x0 ;  /* 0x0000000000007b1d */ /* 0x000fe20000010000 */
[----:B------:R-:W-:Y:S01]  /*1d90*/  R2UR UR10, R14 ;  /* 0x000000000e0a72ca */ /* 0x000fe200000e0000 */
[----:B------:R-:W-:Y:S01]  /*1da0*/  UIADD3.64 UR8, UR16, UR8, URZ ;  /* 0x0000000810087297 */ /* 0x000fe2000fffe03f */
[----:B------:R-:W-:Y:S01]  /*1db0*/  R2UR UR11, R15 ;  /* 0x000000000f0b72ca */ /* 0x000fe200000e0000 */
[C---:B------:R-:W-:Y:S01]  /*1dc0*/  IMAD R13, R33.reuse, 0x1000, R8 ;  /* 0x00001000210d7824 */ /* 0x040fe200078e0208 */
[----:B------:R-:W-:Y:S01]  /*1dd0*/  ISETP.GE.U32.AND P0, PT, R20, 0x3b80, PT ;  /* 0x00003b801400780c */ /* 0x000fe20003f06070 */
[----:B------:R-:W-:Y:S01]  /*1de0*/  IMAD R15, R33, 0x800, R9 ;  /* 0x00000800210f7824 */ /* 0x000fe200078e0209 */
[----:B------:R-:W-:Y:S01]  /*1df0*/  UMOV UR4, UR18 ;  /* 0x0000001200047c82 */ /* 0x000fe20008000000 */
        /* <DEDUP_REMOVED lines=11> */
[----:B------:R-:W-:-:S03]  /*1eb0*/  ISETP.GE.U32.AND P0, PT, R20, 0x3be0, PT ;  /* 0x00003be01400780c */ /* 0x000fc60003f06070 */
[----:B------:R-:W0:Y:S10]  /*1ec0*/  LDGDEPBAR ;  /* 0x00000000000079af */ /* 0x000e340000000000 */
[----:B--2---:R-:W-:Y:S05]  /*1ed0*/  @!P0 BRA `(.L_x_0) ;  /* 0xffffffe800d88947 */ /* 0x004fea000383ffff */
[----:B------:R-:W-:Y:S02]  /*1ee0*/  WARPGROUP.DEPBAR.LE gsb0, 0x0 ;  /* 0x00008000000079c5 */ /* 0x000fe40000010000 */
[----:B------:R-:W-:-:S04]  /*1ef0*/  DEPBAR.LE SB0, 0x0 ;  /* 0x000080000000791a */ /* 0x000fc80000000000 */
[C---:B------:R-:W-:Y:S01]  /*1f00*/  IMAD.SHL.U32 R9, R22.reuse, 0x10, RZ ;  /* 0x0000001016097824 */ /* 0x040fe200078e00ff */
[----:B------:R-:W-:Y:S01]  /*1f10*/  LOP3.LUT R8, R7, 0x10, RZ, 0xc0, !PT ;  /* 0x0000001007087812 */ /* 0x000fe200078ec0ff */
[----:B------:R-:W-:Y:S01]  /*1f20*/  IMAD.SHL.U32 R22, R22, 0x8, RZ ;  /* 0x0000000816167824 */ /* 0x000fe200078e00ff */
[----:B------:R-:W-:Y:S02]  /*1f30*/  F2FP.BF16.F32.PACK_AB R24, R25, R24 ;  /* 0x000000181918723e */ /* 0x000fe400000010ff */
[----:B------:R-:W-:Y:S02]  /*1f40*/  LOP3.LUT R9, R9, 0x30, RZ, 0xc0, !PT ;  /* 0x0000003009097812 */ /* 0x000fe400078ec0ff */
[----:B------:R-:W-:Y:S02]  /*1f50*/  LOP3.LUT R8, R8, 0x8, R21, 0xf8, !PT ;  /* 0x0000000808087812 */ /* 0x000fe400078ef815 */
[----:B------:R-:W-:Y:S02]  /*1f60*/  LOP3.LUT R9, R9, 0xf, R2, 0xf8, !PT ;  /* 0x0000000f09097812 */ /* 0x000fe400078ef802 */
[----:B------:R-:W-:-:S02]  /*1f70*/  F2FP.BF16.F32.PACK_AB R25, R27, R26 ;  /* 0x0000001a1b19723e */ /* 0x000fc400000010ff */
[----:B------:R-:W-:Y:S01]  /*1f80*/  F2FP.BF16.F32.PACK_AB R26, R29, R28 ;  /* 0x0000001c1d1a723e */ /* 0x000fe200000010ff */
[----:B------:R-:W-:Y:S01]  /*1f90*/  IMAD R8, R9, 0x28, R8 ;  /* 0x0000002809087824 */ /* 0x000fe200078e0208 */
[----:B------:R-:W-:Y:S02]  /*1fa0*/  F2FP.BF16.F32.PACK_AB R27, R31, R30 ;  /* 0x0000001e1f1b723e */ /* 0x000fe400000010ff */
[----:B------:R-:W-:Y:S02]  /*1fb0*/  LOP3.LUT R2, R4, 0x18, R5, 0xf8, !PT ;  /* 0x0000001804027812 */ /* 0x000fe400078ef805 */
[----:B------:R-:W-:Y:S01]  /*1fc0*/  LEA R8, R8, UR6, 0x1 ;  /* 0x0000000608087c11 */ /* 0x000fe2000f8e08ff */
[----:B------:R-:W-:Y:S01]  /*1fd0*/  BAR.SYNC.DEFER_BLOCKING 0x0 ;  /* 0x0000000000007b1d */ /* 0x000fe20000010000 */
[----:B------:R-:W-:Y:S02]  /*1fe0*/  ISETP.GE.AND P0, PT, R3, R0, PT ;  /* 0x000000000300720c */ /* 0x000fe40003f06270 */
[----:B------:R-:W-:-:S02]  /*1ff0*/  LOP3.LUT R7, R22, 0x38, RZ, 0xc0, !PT ;  /* 0x0000003816077812 */ /* 0x000fc400078ec0ff */
[----:B------:R-:W-:Y:S02]  /*2000*/  ISETP.LT.AND P0, PT, R2, 0xc00, !P0 ;  /* 0x00000c000200780c */ /* 0x000fe40004701270 */
[----:B------:R-:W-:-:S05]  /*2010*/  LOP3.LUT R7, R7, 0x7, R32, 0xf8, !PT ;  /* 0x0000000707077812 */ /* 0x000fca00078ef820 */
[----:B------:R-:W-:-:S05]  /*2020*/  IMAD R7, R7, 0x28, R6 ;  /* 0x0000002807077824 */ /* 0x000fca00078e0206 */
[----:B------:R-:W-:Y:S01]  /*2030*/  LEA R7, R7, UR6, 0x1 ;  /* 0x0000000607077c11 */ /* 0x000fe2000f8e08ff */
[----:B------:R2:W-:Y:S01]  /*2040*/  STSM.16.M88.4 [R8], R24 ;  /* 0x0000001808007844 */ /* 0x0005e20000000200 */
[----:B------:R-:W-:Y:S06]  /*2050*/  BAR.SYNC.DEFER_BLOCKING 0x0 ;  /* 0x0000000000007b1d */ /* 0x000fec0000010000 */
[----:B--2---:R-:W-:Y:S05]  /*2060*/  @!P0 EXIT ;  /* 0x000000000000894d */ /* 0x004fea0003800000 */
[----:B------:R-:W1:Y:S01]  /*2070*/  LDS.128 R8, [R7] ;  /* 0x0000000007087984 */ /* 0x000e620000000c00 */
[----:B------:R-:W2:Y:S01]  /*2080*/  LDC.64 R4, c[0x0][0x220] ;  /* 0x00008800ff047b82 */ /* 0x000ea20000000a00 */
[----:B------:R-:W-:-:S04]  /*2090*/  IMAD R3, R3, 0xc00, R2 ;  /* 0x00000c0003037824 */ /* 0x000fc800078e0202 */
[----:B--2---:R-:W-:-:S05]  /*20a0*/  IMAD.WIDE R4, R3, 0x2, R4 ;  /* 0x0000000203047825 */ /* 0x004fca00078e0204 */
[----:B-1----:R-:W-:Y:S01]  /*20b0*/  STG.E.128 desc[UR20][R4.64], R8 ;  /* 0x0000000804007986 */ /* 0x002fe2000c101d14 */
[----:B------:R-:W-:Y:S05]  /*20c0*/  EXIT ;  /* 0x000000000000794d */ /* 0x000fea0003800000 */
.L_x_1:
[----:B------:R-:W-:-:S00]  /*20d0*/  BRA `(.L_x_1) ;  /* 0xfffffffc00fc7947 */ /* 0x000fc0000383ffff */
[----:B------:R-:W-:-:S00]  /*20e0*/  NOP ;  /* 0x0000000000007918 */ /* 0x000fc00000000000 */
        /* <DEDUP_REMOVED lines=9> */
.L_x_2:


//--------------------- .nv.shared.triton_mm      --------------------------
	.section	.nv.shared.triton_mm,"aw",@nobits
	.sectionflags	@""
	.align	16
	.zero		1024


//--------------------- .nv.constant0.triton_mm   --------------------------
	.section	.nv.constant0.triton_mm,"a",@progbits
	.sectionflags	@""
	.align	4
.nv.constant0.triton_mm:
	.zero		560
